//
// Generated by NVIDIA NVVM Compiler
//
// Compiler Build ID: CL-36424714
// Cuda compilation tools, release 13.0, V13.0.88
// Based on NVVM 20.0.0
//

.version 9.0
.target sm_100
.address_size 64

	// .globl	_Z8matmul10PfPKfS1_

.visible .entry _Z8matmul10PfPKfS1_(
	.param .u64 .ptr .align 1 _Z8matmul10PfPKfS1__param_0,
	.param .u64 .ptr .align 1 _Z8matmul10PfPKfS1__param_1,
	.param .u64 .ptr .align 1 _Z8matmul10PfPKfS1__param_2
)
{
	.reg .pred 	%p<4>;
	.reg .b32 	%r<12>;
	.reg .b32 	%f<31>;
	.reg .b64 	%rd<13>;

	ld.param.u64 	%rd1, [_Z8matmul10PfPKfS1__param_0];
	ld.param.u64 	%rd2, [_Z8matmul10PfPKfS1__param_1];
	ld.param.u64 	%rd3, [_Z8matmul10PfPKfS1__param_2];
	mov.u32 	%r3, %ctaid.x;
	mov.u32 	%r4, %ntid.x;
	mov.u32 	%r5, %tid.x;
	mad.lo.s32 	%r1, %r3, %r4, %r5;
	mov.u32 	%r6, %ctaid.y;
	mov.u32 	%r7, %ntid.y;
	mov.u32 	%r8, %tid.y;
	mad.lo.s32 	%r9, %r6, %r7, %r8;
	setp.gt.s32 	%p1, %r1, 9;
	setp.gt.u32 	%p2, %r9, 9;
	or.pred  	%p3, %p1, %p2;
	@%p3 bra 	$L__BB0_2;
	cvta.to.global.u64 	%rd4, %rd1;
	cvta.to.global.u64 	%rd5, %rd2;
	cvta.to.global.u64 	%rd6, %rd3;
	mul.lo.s32 	%r10, %r9, 10;
	mul.wide.u32 	%rd7, %r10, 4;
	add.s64 	%rd8, %rd5, %rd7;
	ld.global.f32 	%f1, [%rd8];
	mul.wide.s32 	%rd9, %r1, 4;
	add.s64 	%rd10, %rd6, %rd9;
	ld.global.f32 	%f2, [%rd10];
	fma.rn.f32 	%f3, %f1, %f2, 0f00000000;
	ld.global.f32 	%f4, [%rd8+4];
	ld.global.f32 	%f5, [%rd10+40];
	fma.rn.f32 	%f6, %f4, %f5, %f3;
	ld.global.f32 	%f7, [%rd8+8];
	ld.global.f32 	%f8, [%rd10+80];
	fma.rn.f32 	%f9, %f7, %f8, %f6;
	ld.global.f32 	%f10, [%rd8+12];
	ld.global.f32 	%f11, [%rd10+120];
	fma.rn.f32 	%f12, %f10, %f11, %f9;
	ld.global.f32 	%f13, [%rd8+16];
	ld.global.f32 	%f14, [%rd10+160];
	fma.rn.f32 	%f15, %f13, %f14, %f12;
	ld.global.f32 	%f16, [%rd8+20];
	ld.global.f32 	%f17, [%rd10+200];
	fma.rn.f32 	%f18, %f16, %f17, %f15;
	ld.global.f32 	%f19, [%rd8+24];
	ld.global.f32 	%f20, [%rd10+240];
	fma.rn.f32 	%f21, %f19, %f20, %f18;
	ld.global.f32 	%f22, [%rd8+28];
	ld.global.f32 	%f23, [%rd10+280];
	fma.rn.f32 	%f24, %f22, %f23, %f21;
	ld.global.f32 	%f25, [%rd8+32];
	ld.global.f32 	%f26, [%rd10+320];
	fma.rn.f32 	%f27, %f25, %f26, %f24;
	ld.global.f32 	%f28, [%rd8+36];
	ld.global.f32 	%f29, [%rd10+360];
	fma.rn.f32 	%f30, %f28, %f29, %f27;
	add.s32 	%r11, %r10, %r1;
	mul.wide.s32 	%rd11, %r11, 4;
	add.s64 	%rd12, %rd4, %rd11;
	st.global.f32 	[%rd12], %f30;
$L__BB0_2:
	ret;

}


// ===== COMPILED SASS (sm_100) =====

	.target	sm_100

	.elftype	@"ET_EXEC"


//--------------------- .note.nv.tkinfo           --------------------------
	.section	.note.nv.tkinfo,"",@"SHT_NOTE"
	.sectionflags	@"SHF_NOTE_NV_TKINFO"
	.tkinfo
        /*0018*/ 	.word	0x00000002
        /*0030*/ 	.string	""
        /*0030*/ 	.string	"ptxas"
        /*0030*/ 	.string	"Cuda compilation tools, release 13.0, V13.0.88"
        /*0030*/ 	.string	"Build cuda_13.0.r13.0/compiler.36424714_0"
        /*0030*/ 	.string	"-arch sm_100 -m 64 "



//--------------------- .note.nv.cuinfo           --------------------------
	.section	.note.nv.cuinfo,"",@"SHT_NOTE"
	.sectionflags	@"SHF_NOTE_NV_CUINFO"
        /*0018*/ 	.short	0x0002
        /*001a*/ 	.short	0x0064
        /*001c*/ 	.short	0x0082
	.zero		2


//--------------------- .nv.info                  --------------------------
	.section	.nv.info,"",@"SHT_CUDA_INFO"
	.align	4


	//----- nvinfo : EIATTR_REGCOUNT
	.align		4
        /*0000*/ 	.byte	0x04, 0x2f
        /*0002*/ 	.short	(.L_1 - .L_0)
	.align		4
.L_0:
        /*0004*/ 	.word	index@(_Z8matmul10PfPKfS1_)
        /*0008*/ 	.word	0x0000001e


	//----- nvinfo : EIATTR_FRAME_SIZE
	.align		4
.L_1:
        /*000c*/ 	.byte	0x04, 0x11
        /*000e*/ 	.short	(.L_3 - .L_2)
	.align		4
.L_2:
        /*0010*/ 	.word	index@(_Z8matmul10PfPKfS1_)
        /*0014*/ 	.word	0x00000000


	//----- nvinfo : EIATTR_MIN_STACK_SIZE
	.align		4
.L_3:
        /*0018*/ 	.byte	0x04, 0x12
        /*001a*/ 	.short	(.L_5 - .L_4)
	.align		4
.L_4:
        /*001c*/ 	.word	index@(_Z8matmul10PfPKfS1_)
        /*0020*/ 	.word	0x00000000
.L_5:


//--------------------- .nv.compat                --------------------------
	.section	.nv.compat,"",@"SHT_CUDA_COMPAT_INFO"
	.align	4
        /*0000*/ 	.byte	0x02, 0x09, 0x00, 0x00, 0x02, 0x02, 0x01, 0x00, 0x02, 0x05, 0x05, 0x00, 0x03, 0x07, 0x01, 0x01
        /*0010*/ 	.byte	0x02, 0x03, 0x00, 0x00, 0x02, 0x06, 0x01, 0x00, 0x04, 0x0b, 0x08, 0x00, 0x09, 0x00, 0x00, 0x00
        /*0020*/ 	.byte	0x00, 0x00, 0x00, 0x00


//--------------------- .nv.info._Z8matmul10PfPKfS1_ --------------------------
	.section	.nv.info._Z8matmul10PfPKfS1_,"",@"SHT_CUDA_INFO"
	.sectionflags	@""
	.align	4


	//----- nvinfo : EIATTR_CUDA_API_VERSION
	.align		4
        /*0000*/ 	.byte	0x04, 0x37
        /*0002*/ 	.short	(.L_7 - .L_6)
.L_6:
        /*0004*/ 	.word	0x00000082


	//----- nvinfo : EIATTR_KPARAM_INFO
	.align		4
.L_7:
        /*0008*/ 	.byte	0x04, 0x17
        /*000a*/ 	.short	(.L_9 - .L_8)
.L_8:
        /*000c*/ 	.word	0x00000000
        /*0010*/ 	.short	0x0002
        /*0012*/ 	.short	0x0010
        /*0014*/ 	.byte	0x00, 0xf5, 0x21, 0x00


	//----- nvinfo : EIATTR_KPARAM_INFO
	.align		4
.L_9:
        /*0018*/ 	.byte	0x04, 0x17
        /*001a*/ 	.short	(.L_11 - .L_10)
.L_10:
        /*001c*/ 	.word	0x00000000
        /*0020*/ 	.short	0x0001
        /*0022*/ 	.short	0x0008
        /*0024*/ 	.byte	0x00, 0xf5, 0x21, 0x00


	//----- nvinfo : EIATTR_KPARAM_INFO
	.align		4
.L_11:
        /*0028*/ 	.byte	0x04, 0x17
        /*002a*/ 	.short	(.L_13 - .L_12)
.L_12:
        /*002c*/ 	.word	0x00000000
        /*0030*/ 	.short	0x0000
        /*0032*/ 	.short	0x0000
        /*0034*/ 	.byte	0x00, 0xf5, 0x21, 0x00


	//----- nvinfo : EIATTR_SPARSE_MMA_MASK
	.align		4
.L_13:
        /*0038*/ 	.byte	0x03, 0x50
        /*003a*/ 	.short	0x0000


	//----- nvinfo : EIATTR_MAXREG_COUNT
	.align		4
        /*003c*/ 	.byte	0x03, 0x1b
        /*003e*/ 	.short	0x00ff


	//----- nvinfo : EIATTR_MERCURY_ISA_VERSION
	.align		4
        /*0040*/ 	.byte	0x03, 0x5f
        /*0042*/ 	.short	0x0101


	//----- nvinfo : EIATTR_VRC_CTA_INIT_COUNT
	.align		4
        /*0044*/ 	.byte	0x02, 0x4a
	.zero		1
	.zero		1


	//----- nvinfo : EIATTR_EXIT_INSTR_OFFSETS
	.align		4
        /*0048*/ 	.byte	0x04, 0x1c
        /*004a*/ 	.short	(.L_15 - .L_14)


	//   ....[0]....
.L_14:
        /*004c*/ 	.word	0x000000b0


	//   ....[1]....
        /*0050*/ 	.word	0x00000340


	//----- nvinfo : EIATTR_CBANK_PARAM_SIZE
	.align		4
.L_15:
        /*0054*/ 	.byte	0x03, 0x19
        /*0056*/ 	.short	0x0018


	//----- nvinfo : EIATTR_PARAM_CBANK
	.align		4
        /*0058*/ 	.byte	0x04, 0x0a
        /*005a*/ 	.short	(.L_17 - .L_16)
	.align		4
.L_16:
        /*005c*/ 	.word	index@(.nv.constant0._Z8matmul10PfPKfS1_)
        /*0060*/ 	.short	0x0380
        /*0062*/ 	.short	0x0018


	//----- nvinfo : EIATTR_SW_WAR
	.align		4
.L_17:
        /*0064*/ 	.byte	0x04, 0x36
        /*0066*/ 	.short	(.L_19 - .L_18)
.L_18:
        /*0068*/ 	.word	0x00000008
.L_19:


//--------------------- .nv.callgraph             --------------------------
	.section	.nv.callgraph,"",@"SHT_CUDA_CALLGRAPH"
	.align	4
	.sectionentsize	8
	.align		4
        /*0000*/ 	.word	0x00000000
	.align		4
        /*0004*/ 	.word	0xffffffff
	.align		4
        /*0008*/ 	.word	0x00000000
	.align		4
        /*000c*/ 	.word	0xfffffffe
	.align		4
        /*0010*/ 	.word	0x00000000
	.align		4
        /*0014*/ 	.word	0xfffffffd
	.align		4
        /*0018*/ 	.word	0x00000000
	.align		4
        /*001c*/ 	.word	0xfffffffc


//--------------------- .text._Z8matmul10PfPKfS1_ --------------------------
	.section	.text._Z8matmul10PfPKfS1_,"ax",@progbits
	.align	128
        .global         _Z8matmul10PfPKfS1_
        .type           _Z8matmul10PfPKfS1_,@function
        .size           _Z8matmul10PfPKfS1_,(.L_x_1 - _Z8matmul10PfPKfS1_)
        .other          _Z8matmul10PfPKfS1_,@"STO_CUDA_ENTRY STV_DEFAULT"
_Z8matmul10PfPKfS1_:
.text._Z8matmul10PfPKfS1_:
[----:B------:R-:W-:Y:S01]  /*0000*/  LDC R1, c[0x0][0x37c] ;  /* 0x0000df00ff017b82 */ /* 0x000fe20000000800 */
[----:B------:R-:W0:Y:S07]  /*0010*/  S2R R0, SR_TID.Y ;  /* 0x0000000000007919 */ /* 0x000e2e0000002200 */
[----:B------:R-:W1:Y:S01]  /*0020*/  LDC R8, c[0x0][0x360] ;  /* 0x0000d800ff087b82 */ /* 0x000e620000000800 */
[----:B------:R-:W1:Y:S07]  /*0030*/  S2R R3, SR_TID.X ;  /* 0x0000000000037919 */ /* 0x000e6e0000002100 */
[----:B------:R-:W0:Y:S08]  /*0040*/  S2UR UR5, SR_CTAID.Y ;  /* 0x00000000000579c3 */ /* 0x000e300000002600 */
[----:B------:R-:W0:Y:S08]  /*0050*/  LDC R9, c[0x0][0x364] ;  /* 0x0000d900ff097b82 */ /* 0x000e300000000800 */
[----:B------:R-:W1:Y:S01]  /*0060*/  S2UR UR4, SR_CTAID.X ;  /* 0x00000000000479c3 */ /* 0x000e620000002500 */
[----:B0-----:R-:W-:-:S05]  /*0070*/  IMAD R9, R9, UR5, R0 ;  /* 0x0000000509097c24 */ /* 0x001fca000f8e0200 */
[----:B------:R-:W-:Y:S01]  /*0080*/  ISETP.GT.U32.AND P0, PT, R9, 0x9, PT ;  /* 0x000000090900780c */ /* 0x000fe20003f04070 */
[----:B-1----:R-:W-:-:S05]  /*0090*/  IMAD R8, R8, UR4, R3 ;  /* 0x0000000408087c24 */ /* 0x002fca000f8e0203 */
[----:B------:R-:W-:-:S13]  /*00a0*/  ISETP.GT.OR P0, PT, R8, 0x9, P0 ;  /* 0x000000090800780c */ /* 0x000fda0000704670 */
[----:B------:R-:W-:Y:S05]  /*00b0*/  @P0 EXIT ;  /* 0x000000000000094d */ /* 0x000fea0003800000 */
[----:B------:R-:W0:Y:S01]  /*00c0*/  LDC.64 R4, c[0x0][0x388] ;  /* 0x0000e200ff047b82 */ /* 0x000e220000000a00 */
[----:B------:R-:W1:Y:S01]  /*00d0*/  LDCU.64 UR4, c[0x0][0x358] ;  /* 0x00006b00ff0477ac */ /* 0x000e620008000a00 */
[----:B------:R-:W-:-:S06]  /*00e0*/  IMAD R9, R9, 0xa, RZ ;  /* 0x0000000a09097824 */ /* 0x000fcc00078e02ff */
[----:B------:R-:W2:Y:S01]  /*00f0*/  LDC.64 R2, c[0x0][0x390] ;  /* 0x0000e400ff027b82 */ /* 0x000ea20000000a00 */
[----:B0-----:R-:W-:-:S05]  /*0100*/  IMAD.WIDE.U32 R4, R9, 0x4, R4 ;  /* 0x0000000409047825 */ /* 0x001fca00078e0004 */
[----:B-1----:R-:W3:Y:S01]  /*0110*/  LDG.E R0, desc[UR4][R4.64] ;  /* 0x0000000404007981 */ /* 0x002ee2000c1e1900 */
[----:B--2---:R-:W-:-:S03]  /*0120*/  IMAD.WIDE R2, R8, 0x4, R2 ;  /* 0x0000000408027825 */ /* 0x004fc600078e0202 */
[----:B------:R-:W2:Y:S04]  /*0130*/  LDG.E R25, desc[UR4][R4.64+0x4] ;  /* 0x0000040404197981 */ /* 0x000ea8000c1e1900 */
[----:B------:R-:W3:Y:S04]  /*0140*/  LDG.E R7, desc[UR4][R2.64] ;  /* 0x0000000402077981 */ /* 0x000ee8000c1e1900 */
[----:B------:R-:W2:Y:S04]  /*0150*/  LDG.E R6, desc[UR4][R2.64+0x28] ;  /* 0x0000280402067981 */ /* 0x000ea8000c1e1900 */
[----:B------:R-:W4:Y:S04]  /*0160*/  LDG.E R27, desc[UR4][R4.64+0x8] ;  /* 0x00000804041b7981 */ /* 0x000f28000c1e1900 */
[----:B------:R-:W4:Y:S04]  /*0170*/  LDG.E R24, desc[UR4][R2.64+0x50] ;  /* 0x0000500402187981 */ /* 0x000f28000c1e1900 */
[----:B------:R-:W5:Y:S04]  /*0180*/  LDG.E R10, desc[UR4][R4.64+0xc] ;  /* 0x00000c04040a7981 */ /* 0x000f68000c1e1900 */
        /* <DEDUP_REMOVED lines=12> */
[----:B------:R-:W5:Y:S01]  /*0250*/  LDG.E R23, desc[UR4][R2.64+0x168] ;  /* 0x0001680402177981 */ /* 0x000f62000c1e1900 */
[----:B------:R-:W-:Y:S01]  /*0260*/  IADD3 R9, PT, PT, R8, R9, RZ ;  /* 0x0000000908097210 */ /* 0x000fe20007ffe0ff */
[----:B---3--:R-:W-:-:S04]  /*0270*/  FFMA R0, R0, R7, RZ ;  /* 0x0000000700007223 */ /* 0x008fc800000000ff */
[----:B--2---:R-:W-:Y:S02]  /*0280*/  FFMA R0, R25, R6, R0 ;  /* 0x0000000619007223 */ /* 0x004fe40000000000 */
[----:B------:R-:W0:Y:S02]  /*0290*/  LDC.64 R6, c[0x0][0x380] ;  /* 0x0000e000ff067b82 */ /* 0x000e240000000a00 */
[----:B----4-:R-:W-:-:S04]  /*02a0*/  FFMA R27, R27, R24, R0 ;  /* 0x000000181b1b7223 */ /* 0x010fc80000000000 */
[----:B-----5:R-:W-:-:S04]  /*02b0*/  FFMA R11, R10, R11, R27 ;  /* 0x0000000b0a0b7223 */ /* 0x020fc8000000001b */
[----:B------:R-:W-:-:S04]  /*02c0*/  FFMA R11, R12, R13, R11 ;  /* 0x0000000d0c0b7223 */ /* 0x000fc8000000000b */
[----:B------:R-:W-:-:S04]  /*02d0*/  FFMA R11, R14, R15, R11 ;  /* 0x0000000f0e0b7223 */ /* 0x000fc8000000000b */
[----:B------:R-:W-:-:S04]  /*02e0*/  FFMA R11, R16, R17, R11 ;  /* 0x00000011100b7223 */ /* 0x000fc8000000000b */
[----:B------:R-:W-:Y:S01]  /*02f0*/  FFMA R11, R18, R19, R11 ;  /* 0x00000013120b7223 */ /* 0x000fe2000000000b */
[----:B0-----:R-:W-:-:S04]  /*0300*/  IMAD.WIDE R6, R9, 0x4, R6 ;  /* 0x0000000409067825 */ /* 0x001fc800078e0206 */
[----:B------:R-:W-:-:S04]  /*0310*/  FFMA R11, R20, R21, R11 ;  /* 0x00000015140b7223 */ /* 0x000fc8000000000b */
[----:B------:R-:W-:-:S05]  /*0320*/  FFMA R11, R22, R23, R11 ;  /* 0x00000017160b7223 */ /* 0x000fca000000000b */
[----:B------:R-:W-:Y:S01]  /*0330*/  STG.E desc[UR4][R6.64], R11 ;  /* 0x0000000b06007986 */ /* 0x000fe2000c101904 */
[----:B------:R-:W-:Y:S05]  /*0340*/  EXIT ;  /* 0x000000000000794d */ /* 0x000fea0003800000 */
.L_x_0:
[----:B------:R-:W-:-:S00]  /*0350*/  BRA `(.L_x_0) ;  /* 0xfffffffc00fc7947 */ /* 0x000fc0000383ffff */
[----:B------:R-:W-:-:S00]  /*0360*/  NOP ;  /* 0x0000000000007918 */ /* 0x000fc00000000000 */
        /* <DEDUP_REMOVED lines=9> */
.L_x_1:


//--------------------- .nv.shared.reserved.0     --------------------------
	.section	.nv.shared.reserved.0,"aw",@nobits
	.weak		__nv_reservedSMEM_offset_0_alias
	.size		__nv_reservedSMEM_offset_0_alias, 0, 64
	.other		__nv_reservedSMEM_offset_0_alias,@"STO_CUDA_RESERVED_SHARED STV_DEFAULT"
__nv_reservedSMEM_offset_0_alias:
	.zero		0
	.zero		64


//--------------------- .nv.constant0._Z8matmul10PfPKfS1_ --------------------------
	.section	.nv.constant0._Z8matmul10PfPKfS1_,"a",@progbits
	.sectionflags	@""
	.align	4
.nv.constant0._Z8matmul10PfPKfS1_:
	.zero		920


//--------------------- SYMBOLS --------------------------

	.type		.nv.reservedSmem.offset0,@object
	.size		.nv.reservedSmem.offset0,0x4
